	.headerflags	@"EF_CUDA_TEXMODE_UNIFIED EF_CUDA_64BIT_ADDRESS EF_CUDA_SM86 EF_CUDA_VIRTUAL_SM(EF_CUDA_SM86)"
	.elftype	@"ET_EXEC"


//--------------------- .nv.info                  --------------------------
	.section	.nv.info,"",@"SHT_CUDA_INFO"
	.align	4


	//----- nvinfo : EIATTR_REGCOUNT
	.align		4
        /*0000*/ 	.byte	0x04, 0x2f
        /*0002*/ 	.short	(.L_1 - .L_0)
	.align		4
.L_0:
        /*0004*/ 	.word	index@(triton_per_fused__to_copy_mean_pow_10)
        /*0008*/ 	.word	0x0000000f


	//----- nvinfo : EIATTR_MIN_STACK_SIZE
	.align		4
.L_1:
        /*000c*/ 	.byte	0x04, 0x12
        /*000e*/ 	.short	(.L_3 - .L_2)
	.align		4
.L_2:
        /*0010*/ 	.word	index@(triton_per_fused__to_copy_mean_pow_10)
        /*0014*/ 	.word	0x00000000


	//----- nvinfo : EIATTR_FRAME_SIZE
	.align		4
.L_3:
        /*0018*/ 	.byte	0x04, 0x11
        /*001a*/ 	.short	(.L_5 - .L_4)
	.align		4
.L_4:
        /*001c*/ 	.word	index@(triton_per_fused__to_copy_mean_pow_10)
        /*0020*/ 	.word	0x00000000


	//----- nvinfo : EIATTR_MIN_STACK_SIZE
	.align		4
.L_5:
        /*0024*/ 	.byte	0x04, 0x12
        /*0026*/ 	.short	(.L_7 - .L_6)
	.align		4
.L_6:
        /*0028*/ 	.word	index@(triton_per_fused__to_copy_mean_pow_10)
        /*002c*/ 	.word	0x00000000
.L_7:


//--------------------- .nv.info.triton_per_fused__to_copy_mean_pow_10 --------------------------
	.section	.nv.info.triton_per_fused__to_copy_mean_pow_10,"",@"SHT_CUDA_INFO"
	.sectionflags	@""
	.align	4


	//----- nvinfo : EIATTR_CUDA_API_VERSION
	.align		4
        /*0000*/ 	.byte	0x04, 0x37
        /*0002*/ 	.short	(.L_9 - .L_8)
.L_8:
        /*0004*/ 	.word	0x0000007c


	//----- nvinfo : EIATTR_SW2861232_WAR
	.align		4
.L_9:
        /*0008*/ 	.byte	0x01, 0x35
	.zero		2


	//----- nvinfo : EIATTR_PARAM_CBANK
	.align		4
        /*000c*/ 	.byte	0x04, 0x0a
        /*000e*/ 	.short	(.L_11 - .L_10)
	.align		4
.L_10:
        /*0010*/ 	.word	index@(.nv.constant0.triton_per_fused__to_copy_mean_pow_10)
        /*0014*/ 	.short	0x0160
        /*0016*/ 	.short	0x0020


	//----- nvinfo : EIATTR_CBANK_PARAM_SIZE
	.align		4
.L_11:
        /*0018*/ 	.byte	0x03, 0x19
        /*001a*/ 	.short	0x0020


	//----- nvinfo : EIATTR_KPARAM_INFO
	.align		4
        /*001c*/ 	.byte	0x04, 0x17
        /*001e*/ 	.short	(.L_13 - .L_12)
.L_12:
        /*0020*/ 	.word	0x00000000
        /*0024*/ 	.short	0x0004
        /*0026*/ 	.short	0x0018
        /*0028*/ 	.byte	0x00, 0xf4, 0x21, 0x00


	//----- nvinfo : EIATTR_KPARAM_INFO
	.align		4
.L_13:
        /*002c*/ 	.byte	0x04, 0x17
        /*002e*/ 	.short	(.L_15 - .L_14)
.L_14:
        /*0030*/ 	.word	0x00000000
        /*0034*/ 	.short	0x0003
        /*0036*/ 	.short	0x0014
        /*0038*/ 	.byte	0x00, 0xf0, 0x11, 0x00


	//----- nvinfo : EIATTR_KPARAM_INFO
	.align		4
.L_15:
        /*003c*/ 	.byte	0x04, 0x17
        /*003e*/ 	.short	(.L_17 - .L_16)
.L_16:
        /*0040*/ 	.word	0x00000000
        /*0044*/ 	.short	0x0002
        /*0046*/ 	.short	0x0010
        /*0048*/ 	.byte	0x00, 0xf0, 0x11, 0x00


	//----- nvinfo : EIATTR_KPARAM_INFO
	.align		4
.L_17:
        /*004c*/ 	.byte	0x04, 0x17
        /*004e*/ 	.short	(.L_19 - .L_18)
.L_18:
        /*0050*/ 	.word	0x00000000
        /*0054*/ 	.short	0x0001
        /*0056*/ 	.short	0x0008
        /*0058*/ 	.byte	0x00, 0xf4, 0x21, 0x00


	//----- nvinfo : EIATTR_KPARAM_INFO
	.align		4
.L_19:
        /*005c*/ 	.byte	0x04, 0x17
        /*005e*/ 	.short	(.L_21 - .L_20)
.L_20:
        /*0060*/ 	.word	0x00000000
        /*0064*/ 	.short	0x0000
        /*0066*/ 	.short	0x0000
        /*0068*/ 	.byte	0x00, 0xf4, 0x21, 0x00


	//----- nvinfo : EIATTR_MAXREG_COUNT
	.align		4
.L_21:
        /*006c*/ 	.byte	0x03, 0x1b
        /*006e*/ 	.short	0x00ff


	//----- nvinfo : EIATTR_COOP_GROUP_MASK_REGIDS
	.align		4
        /*0070*/ 	.byte	0x04, 0x29
        /*0072*/ 	.short	(.L_23 - .L_22)


	//   ....[0]....
.L_22:
        /*0074*/ 	.word	0xffffffff


	//   ....[1]....
        /*0078*/ 	.word	0xffffffff


	//   ....[2]....
        /*007c*/ 	.word	0xffffffff


	//   ....[3]....
        /*0080*/ 	.word	0xffffffff


	//   ....[4]....
        /*0084*/ 	.word	0xffffffff


	//   ....[5]....
        /*0088*/ 	.word	0xffffffff


	//----- nvinfo : EIATTR_COOP_GROUP_INSTR_OFFSETS
	.align		4
.L_23:
        /*008c*/ 	.byte	0x04, 0x28
        /*008e*/ 	.short	(.L_25 - .L_24)


	//   ....[0]....
.L_24:
        /*0090*/ 	.word	0x00000140


	//   ....[1]....
        /*0094*/ 	.word	0x00000160


	//   ....[2]....
        /*0098*/ 	.word	0x00000190


	//   ....[3]....
        /*009c*/ 	.word	0x000001b0


	//   ....[4]....
        /*00a0*/ 	.word	0x000001d0


	//   ....[5]....
        /*00a4*/ 	.word	0x00000250


	//----- nvinfo : EIATTR_EXIT_INSTR_OFFSETS
	.align		4
.L_25:
        /*00a8*/ 	.byte	0x04, 0x1c
        /*00aa*/ 	.short	(.L_27 - .L_26)


	//   ....[0]....
.L_26:
        /*00ac*/ 	.word	0x00000290


	//   ....[1]....
        /*00b0*/ 	.word	0x000002e0


	//----- nvinfo : EIATTR_REQNTID
	.align		4
.L_27:
        /*00b4*/ 	.byte	0x04, 0x10
        /*00b6*/ 	.short	(.L_29 - .L_28)
.L_28:
        /*00b8*/ 	.word	0x00000040
        /*00bc*/ 	.word	0x00000001
        /*00c0*/ 	.word	0x00000001
.L_29:


//--------------------- .nv.callgraph             --------------------------
	.section	.nv.callgraph,"",@"SHT_CUDA_CALLGRAPH"
	.align	4
	.sectionentsize	8
	.align		4
        /*0000*/ 	.word	0x00000000
	.align		4
        /*0004*/ 	.word	0xffffffff
	.align		4
        /*0008*/ 	.word	0x00000000
	.align		4
        /*000c*/ 	.word	0xfffffffe
	.align		4
        /*0010*/ 	.word	0x00000000
	.align		4
        /*0014*/ 	.word	0xfffffffd
	.align		4
        /*0018*/ 	.word	0x00000000
	.align		4
        /*001c*/ 	.word	0xfffffffc


//--------------------- .nv.rel.action            --------------------------
	.section	.nv.rel.action,"",@"SHT_CUDA_RELOCINFO"
	.align	8
	.sectionentsize	8
        /*0000*/ 	.byte	0x73, 0x00, 0x00, 0x00, 0x00, 0x00, 0x00, 0x00, 0x00, 0x00, 0x00, 0x11, 0x25, 0x00, 0x05, 0x36


//--------------------- .nv.constant0.triton_per_fused__to_copy_mean_pow_10 --------------------------
	.section	.nv.constant0.triton_per_fused__to_copy_mean_pow_10,"a",@progbits
	.sectionflags	@""
	.align	4
.nv.constant0.triton_per_fused__to_copy_mean_pow_10:
	.zero		384


//--------------------- .text.triton_per_fused__to_copy_mean_pow_10 --------------------------
	.section	.text.triton_per_fused__to_copy_mean_pow_10,"ax",@progbits
	.sectionflags	@"SHF_BARRIERS=1"
	.sectioninfo	@"SHI_REGISTERS=15"
	.align	128
        .global         triton_per_fused__to_copy_mean_pow_10
        .type           triton_per_fused__to_copy_mean_pow_10,@function
        .size           triton_per_fused__to_copy_mean_pow_10,(.L_x_1 - triton_per_fused__to_copy_mean_pow_10)
        .other          triton_per_fused__to_copy_mean_pow_10,@"STO_CUDA_ENTRY STV_DEFAULT"
triton_per_fused__to_copy_mean_pow_10:
.text.triton_per_fused__to_copy_mean_pow_10:
[----:B------:R-:W-:Y:S02]  /*0000*/  MOV R1, c[0x0][0x28] ;  /* 0x00000a0000017a02 */ /* 0x000fe40000000f00 */
[----:B------:R-:W0:Y:S01]  /*0010*/  S2R R10, SR_CTAID.X ;  /* 0x00000000000a7919 */ /* 0x000e220000002500 */
[----:B------:R-:W-:-:S03]  /*0020*/  ULDC.64 UR4, c[0x0][0x118] ;  /* 0x0000460000047ab9 */ /* 0x000fc60000000a00 */
[----:B------:R-:W1:Y:S01]  /*0030*/  S2R R12, SR_TID.X ;  /* 0x00000000000c7919 */ /* 0x000e620000002100 */
[----:B0-----:R-:W-:-:S05]  /*0040*/  IMAD.HI R0, R10, 0x2aaaaaab, RZ ;  /* 0x2aaaaaab0a007827 */ /* 0x001fca00078e02ff */
[----:B------:R-:W-:-:S04]  /*0050*/  SHF.R.S32.HI R3, RZ, 0x1, R0 ;  /* 0x00000001ff037819 */ /* 0x000fc80000011400 */
[----:B------:R-:W-:Y:S02]  /*0060*/  LEA.HI R3, R0, R3, RZ, 0x1 ;  /* 0x0000000300037211 */ /* 0x000fe400078f08ff */
[----:B-1----:R-:W-:-:S03]  /*0070*/  LOP3.LUT R0, R12, 0x3f, RZ, 0xc0, !PT ;  /* 0x0000003f0c007812 */ /* 0x002fc600078ec0ff */
[----:B------:R-:W-:-:S05]  /*0080*/  IMAD R5, R3, -0xc, R10 ;  /* 0xfffffff403057824 */ /* 0x000fca00078e020a */
[----:B------:R-:W-:Y:S01]  /*0090*/  LEA R2, R5, R0, 0x6 ;  /* 0x0000000005027211 */ /* 0x000fe200078e30ff */
[----:B------:R-:W-:-:S04]  /*00a0*/  IMAD.MOV.U32 R5, RZ, RZ, 0x2 ;  /* 0x00000002ff057424 */ /* 0x000fc800078e00ff */
[----:B------:R-:W-:-:S04]  /*00b0*/  IMAD R2, R3, 0x900, R2 ;  /* 0x0000090003027824 */ /* 0x000fc800078e0202 */
[----:B------:R-:W-:-:S06]  /*00c0*/  IMAD.WIDE R2, R2, R5, c[0x0][0x160] ;  /* 0x0000580002027625 */ /* 0x000fcc00078e0205 */
[----:B------:R0:W2:Y:S01]  /*00d0*/  LDG.E.U16 R2, [R2.64] ;  /* 0x0000000402027981 */ /* 0x0000a2000c1e1500 */
[C---:B------:R-:W-:Y:S02]  /*00e0*/  LOP3.LUT P0, RZ, R12.reuse, 0x1f, RZ, 0xc0, !PT ;  /* 0x0000001f0cff7812 */ /* 0x040fe4000780c0ff */
[----:B------:R-:W-:Y:S02]  /*00f0*/  ISETP.GE.AND P1, PT, R12, 0x2, PT ;  /* 0x000000020c00780c */ /* 0x000fe40003f26270 */
[----:B0-----:R-:W-:-:S04]  /*0100*/  SHF.R.U32.HI R3, RZ, 0x3, R12 ;  /* 0x00000003ff037819 */ /* 0x001fc8000001160c */
[----:B------:R-:W-:Y:S02]  /*0110*/  LOP3.LUT R3, R3, 0x4, RZ, 0xc0, !PT ;  /* 0x0000000403037812 */ /* 0x000fe400078ec0ff */
[----:B--2---:R-:W-:-:S05]  /*0120*/  SHF.L.U32 R4, R2, 0x10, RZ ;  /* 0x0000001002047819 */ /* 0x004fca00000006ff */
[----:B------:R-:W-:-:S06]  /*0130*/  FMUL R5, R4, R4 ;  /* 0x0000000404057220 */ /* 0x000fcc0000400000 */
[----:B------:R-:W0:Y:S02]  /*0140*/  SHFL.BFLY PT, R5, R5, 0x10, 0x1f ;  /* 0x0e001f0005057f89 */ /* 0x000e2400000e0000 */
[----:B0-----:R-:W-:-:S05]  /*0150*/  FFMA R4, R4, R4, R5 ;  /* 0x0000000404047223 */ /* 0x001fca0000000005 */
[----:B------:R-:W0:Y:S02]  /*0160*/  SHFL.BFLY PT, R7, R4, 0x8, 0x1f ;  /* 0x0d001f0004077f89 */ /* 0x000e2400000e0000 */
[----:B0-----:R-:W-:Y:S01]  /*0170*/  FADD R7, R4, R7 ;  /* 0x0000000704077221 */ /* 0x001fe20000000000 */
[----:B------:R-:W-:-:S04]  /*0180*/  LOP3.LUT R4, R12, 0x1, RZ, 0xc0, !PT ;  /* 0x000000010c047812 */ /* 0x000fc800078ec0ff */
[----:B------:R-:W0:Y:S02]  /*0190*/  SHFL.BFLY PT, R6, R7, 0x4, 0x1f ;  /* 0x0c801f0007067f89 */ /* 0x000e2400000e0000 */
[----:B0-----:R-:W-:-:S05]  /*01a0*/  FADD R6, R7, R6 ;  /* 0x0000000607067221 */ /* 0x001fca0000000000 */
[----:B------:R-:W0:Y:S02]  /*01b0*/  SHFL.BFLY PT, R9, R6, 0x2, 0x1f ;  /* 0x0c401f0006097f89 */ /* 0x000e2400000e0000 */
[----:B0-----:R-:W-:-:S05]  /*01c0*/  FADD R9, R6, R9 ;  /* 0x0000000906097221 */ /* 0x001fca0000000000 */
[----:B------:R-:W0:Y:S02]  /*01d0*/  SHFL.BFLY PT, R2, R9, 0x1, 0x1f ;  /* 0x0c201f0009027f89 */ /* 0x000e2400000e0000 */
[----:B0-----:R-:W-:-:S05]  /*01e0*/  FADD R2, R9, R2 ;  /* 0x0000000209027221 */ /* 0x001fca0000000000 */
[----:B------:R-:W-:Y:S04]  /*01f0*/  @!P0 STS [R3], R2 ;  /* 0x0000000203008388 */ /* 0x000fe80000000800 */
[----:B------:R-:W-:Y:S01]  /*0200*/  BAR.SYNC.DEFER_BLOCKING 0x0 ;  /* 0x0000000000007b1d */ /* 0x000fe20000010000 */
[----:B------:R-:W-:-:S04]  /*0210*/  ISETP.NE.U32.AND P0, PT, R4, 0x1, PT ;  /* 0x000000010400780c */ /* 0x000fc80003f05070 */
[----:B------:R-:W-:Y:S01]  /*0220*/  ISETP.LT.AND P0, PT, R12, 0x2, P0 ;  /* 0x000000020c00780c */ /* 0x000fe20000701270 */
[----:B------:R-:W0:Y:S01]  /*0230*/  @!P1 LDS R8, [R12.X4] ;  /* 0x000000000c089984 */ /* 0x000e220000004800 */
[----:B------:R-:W-:-:S03]  /*0240*/  ISETP.NE.AND P1, PT, R0, RZ, PT ;  /* 0x000000ff0000720c */ /* 0x000fc60003f25270 */
[----:B0-----:R-:W0:Y:S02]  /*0250*/  SHFL.BFLY PT, R5, R8, 0x1, 0x1f ;  /* 0x0c201f0008057f89 */ /* 0x001e2400000e0000 */
[----:B0-----:R-:W-:-:S06]  /*0260*/  FADD R5, R8, R5 ;  /* 0x0000000508057221 */ /* 0x001fcc0000000000 */
[----:B------:R0:W-:Y:S04]  /*0270*/  @P0 STS [R12.X4], R5 ;  /* 0x000000050c000388 */ /* 0x0001e80000004800 */
[----:B------:R-:W-:Y:S06]  /*0280*/  BAR.SYNC.DEFER_BLOCKING 0x0 ;  /* 0x0000000000007b1d */ /* 0x000fec0000010000 */
[----:B------:R-:W-:Y:S05]  /*0290*/  @P1 EXIT ;  /* 0x000000000000194d */ /* 0x000fea0003800000 */
[----:B0-----:R-:W0:Y:S01]  /*02a0*/  LDS R5, [RZ] ;  /* 0x00000000ff057984 */ /* 0x001e220000000800 */
[----:B------:R-:W-:-:S04]  /*02b0*/  IMAD.MOV.U32 R3, RZ, RZ, 0x4 ;  /* 0x00000004ff037424 */ /* 0x000fc800078e00ff */
[----:B------:R-:W-:-:S05]  /*02c0*/  IMAD.WIDE R2, R10, R3, c[0x0][0x168] ;  /* 0x00005a000a027625 */ /* 0x000fca00078e0203 */
[----:B0-----:R-:W-:Y:S01]  /*02d0*/  STG.E [R2.64], R5 ;  /* 0x0000000502007986 */ /* 0x001fe2000c101904 */
[----:B------:R-:W-:Y:S05]  /*02e0*/  EXIT ;  /* 0x000000000000794d */ /* 0x000fea0003800000 */
.L_x_0:
[----:B------:R-:W-:-:S00]  /*02f0*/  BRA `(.L_x_0) ;  /* 0xfffffff000007947 */ /* 0x000fc0000383ffff */
[----:B------:R-:W-:-:S00]  /*0300*/  NOP ;  /* 0x0000000000007918 */ /* 0x000fc00000000000 */
[----:B------:R-:W-:-:S00]  /*0310*/  NOP ;  /* 0x0000000000007918 */ /* 0x000fc00000000000 */
[----:B------:R-:W-:-:S00]  /*0320*/  NOP ;  /* 0x0000000000007918 */ /* 0x000fc00000000000 */
[----:B------:R-:W-:-:S00]  /*0330*/  NOP ;  /* 0x0000000000007918 */ /* 0x000fc00000000000 */
[----:B------:R-:W-:-:S00]  /*0340*/  NOP ;  /* 0x0000000000007918 */ /* 0x000fc00000000000 */
[----:B------:R-:W-:-:S00]  /*0350*/  NOP ;  /* 0x0000000000007918 */ /* 0x000fc00000000000 */
[----:B------:R-:W-:-:S00]  /*0360*/  NOP ;  /* 0x0000000000007918 */ /* 0x000fc00000000000 */
[----:B------:R-:W-:-:S00]  /*0370*/  NOP ;  /* 0x0000000000007918 */ /* 0x000fc00000000000 */
.L_x_1:


//--------------------- .nv.shared.triton_per_fused__to_copy_mean_pow_10 --------------------------
	.section	.nv.shared.triton_per_fused__to_copy_mean_pow_10,"aw",@nobits
	.sectionflags	@""
	.align	16
